//
// Generated by NVIDIA NVVM Compiler
//
// Compiler Build ID: CL-36424714
// Cuda compilation tools, release 13.0, V13.0.88
// Based on NVVM 20.0.0
//

.version 9.0
.target sm_100
.address_size 64

	// .globl	_Z12warp_divergePf

.visible .entry _Z12warp_divergePf(
	.param .u64 .ptr .align 1 _Z12warp_divergePf_param_0
)
{
	.reg .pred 	%p<2>;
	.reg .b32 	%r<6>;
	.reg .b32 	%f<4>;
	.reg .b64 	%rd<5>;

	ld.param.u64 	%rd1, [_Z12warp_divergePf_param_0];
	cvta.to.global.u64 	%rd2, %rd1;
	mov.u32 	%r1, %ctaid.x;
	mov.u32 	%r2, %ntid.x;
	mov.u32 	%r3, %tid.x;
	mad.lo.s32 	%r4, %r1, %r2, %r3;
	and.b32  	%r5, %r4, 1;
	setp.eq.b32 	%p1, %r5, 1;
	cvt.rn.f32.s32 	%f1, %r4;
	selp.f32 	%f2, 0f3F000000, 0f40000000, %p1;
	mul.f32 	%f3, %f2, %f1;
	bar.sync 	0;
	mul.wide.s32 	%rd3, %r4, 4;
	add.s64 	%rd4, %rd2, %rd3;
	st.global.f32 	[%rd4], %f3;
	ret;

}


// ===== COMPILED SASS (sm_100) =====

	.target	sm_100

	.elftype	@"ET_EXEC"


//--------------------- .note.nv.tkinfo           --------------------------
	.section	.note.nv.tkinfo,"",@"SHT_NOTE"
	.sectionflags	@"SHF_NOTE_NV_TKINFO"
	.tkinfo
        /*0018*/ 	.word	0x00000002
        /*0030*/ 	.string	""
        /*0030*/ 	.string	"ptxas"
        /*0030*/ 	.string	"Cuda compilation tools, release 13.0, V13.0.88"
        /*0030*/ 	.string	"Build cuda_13.0.r13.0/compiler.36424714_0"
        /*0030*/ 	.string	"-arch sm_100 -m 64 "



//--------------------- .note.nv.cuinfo           --------------------------
	.section	.note.nv.cuinfo,"",@"SHT_NOTE"
	.sectionflags	@"SHF_NOTE_NV_CUINFO"
        /*0018*/ 	.short	0x0002
        /*001a*/ 	.short	0x0064
        /*001c*/ 	.short	0x0082
	.zero		2


//--------------------- .nv.info                  --------------------------
	.section	.nv.info,"",@"SHT_CUDA_INFO"
	.align	4


	//----- nvinfo : EIATTR_REGCOUNT
	.align		4
        /*0000*/ 	.byte	0x04, 0x2f
        /*0002*/ 	.short	(.L_1 - .L_0)
	.align		4
.L_0:
        /*0004*/ 	.word	index@(_Z12warp_divergePf)
        /*0008*/ 	.word	0x0000000a


	//----- nvinfo : EIATTR_FRAME_SIZE
	.align		4
.L_1:
        /*000c*/ 	.byte	0x04, 0x11
        /*000e*/ 	.short	(.L_3 - .L_2)
	.align		4
.L_2:
        /*0010*/ 	.word	index@(_Z12warp_divergePf)
        /*0014*/ 	.word	0x00000000


	//----- nvinfo : EIATTR_MIN_STACK_SIZE
	.align		4
.L_3:
        /*0018*/ 	.byte	0x04, 0x12
        /*001a*/ 	.short	(.L_5 - .L_4)
	.align		4
.L_4:
        /*001c*/ 	.word	index@(_Z12warp_divergePf)
        /*0020*/ 	.word	0x00000000
.L_5:


//--------------------- .nv.compat                --------------------------
	.section	.nv.compat,"",@"SHT_CUDA_COMPAT_INFO"
	.align	4
        /*0000*/ 	.byte	0x02, 0x09, 0x00, 0x00, 0x02, 0x02, 0x01, 0x00, 0x02, 0x05, 0x05, 0x00, 0x03, 0x07, 0x01, 0x01
        /*0010*/ 	.byte	0x02, 0x03, 0x00, 0x00, 0x02, 0x06, 0x01, 0x00, 0x04, 0x0b, 0x08, 0x00, 0x09, 0x00, 0x00, 0x00
        /*0020*/ 	.byte	0x00, 0x00, 0x00, 0x00


//--------------------- .nv.info._Z12warp_divergePf --------------------------
	.section	.nv.info._Z12warp_divergePf,"",@"SHT_CUDA_INFO"
	.sectionflags	@""
	.align	4


	//----- nvinfo : EIATTR_CUDA_API_VERSION
	.align		4
        /*0000*/ 	.byte	0x04, 0x37
        /*0002*/ 	.short	(.L_7 - .L_6)
.L_6:
        /*0004*/ 	.word	0x00000082


	//----- nvinfo : EIATTR_KPARAM_INFO
	.align		4
.L_7:
        /*0008*/ 	.byte	0x04, 0x17
        /*000a*/ 	.short	(.L_9 - .L_8)
.L_8:
        /*000c*/ 	.word	0x00000000
        /*0010*/ 	.short	0x0000
        /*0012*/ 	.short	0x0000
        /*0014*/ 	.byte	0x00, 0xf5, 0x21, 0x00


	//----- nvinfo : EIATTR_SPARSE_MMA_MASK
	.align		4
.L_9:
        /*0018*/ 	.byte	0x03, 0x50
        /*001a*/ 	.short	0x0000


	//----- nvinfo : EIATTR_MAXREG_COUNT
	.align		4
        /*001c*/ 	.byte	0x03, 0x1b
        /*001e*/ 	.short	0x00ff


	//----- nvinfo : EIATTR_NUM_BARRIERS
	.align		4
        /*0020*/ 	.byte	0x02, 0x4c
        /*0022*/ 	.byte	0x01
	.zero		1


	//----- nvinfo : EIATTR_MERCURY_ISA_VERSION
	.align		4
        /*0024*/ 	.byte	0x03, 0x5f
        /*0026*/ 	.short	0x0101


	//----- nvinfo : EIATTR_VRC_CTA_INIT_COUNT
	.align		4
        /*0028*/ 	.byte	0x02, 0x4a
	.zero		1
	.zero		1


	//----- nvinfo : EIATTR_EXIT_INSTR_OFFSETS
	.align		4
        /*002c*/ 	.byte	0x04, 0x1c
        /*002e*/ 	.short	(.L_11 - .L_10)


	//   ....[0]....
.L_10:
        /*0030*/ 	.word	0x00000100


	//----- nvinfo : EIATTR_CBANK_PARAM_SIZE
	.align		4
.L_11:
        /*0034*/ 	.byte	0x03, 0x19
        /*0036*/ 	.short	0x0008


	//----- nvinfo : EIATTR_PARAM_CBANK
	.align		4
        /*0038*/ 	.byte	0x04, 0x0a
        /*003a*/ 	.short	(.L_13 - .L_12)
	.align		4
.L_12:
        /*003c*/ 	.word	index@(.nv.constant0._Z12warp_divergePf)
        /*0040*/ 	.short	0x0380
        /*0042*/ 	.short	0x0008


	//----- nvinfo : EIATTR_SW_WAR
	.align		4
.L_13:
        /*0044*/ 	.byte	0x04, 0x36
        /*0046*/ 	.short	(.L_15 - .L_14)
.L_14:
        /*0048*/ 	.word	0x00000008
.L_15:


//--------------------- .nv.callgraph             --------------------------
	.section	.nv.callgraph,"",@"SHT_CUDA_CALLGRAPH"
	.align	4
	.sectionentsize	8
	.align		4
        /*0000*/ 	.word	0x00000000
	.align		4
        /*0004*/ 	.word	0xffffffff
	.align		4
        /*0008*/ 	.word	0x00000000
	.align		4
        /*000c*/ 	.word	0xfffffffe
	.align		4
        /*0010*/ 	.word	0x00000000
	.align		4
        /*0014*/ 	.word	0xfffffffd
	.align		4
        /*0018*/ 	.word	0x00000000
	.align		4
        /*001c*/ 	.word	0xfffffffc


//--------------------- .text._Z12warp_divergePf  --------------------------
	.section	.text._Z12warp_divergePf,"ax",@progbits
	.align	128
        .global         _Z12warp_divergePf
        .type           _Z12warp_divergePf,@function
        .size           _Z12warp_divergePf,(.L_x_1 - _Z12warp_divergePf)
        .other          _Z12warp_divergePf,@"STO_CUDA_ENTRY STV_DEFAULT"
_Z12warp_divergePf:
.text._Z12warp_divergePf:
[----:B------:R-:W-:Y:S01]  /*0000*/  LDC R1, c[0x0][0x37c] ;  /* 0x0000df00ff017b82 */ /* 0x000fe20000000800 */
[----:B------:R-:W0:Y:S07]  /*0010*/  S2R R0, SR_TID.X ;  /* 0x0000000000007919 */ /* 0x000e2e0000002100 */
[----:B------:R-:W0:Y:S01]  /*0020*/  S2UR UR4, SR_CTAID.X ;  /* 0x00000000000479c3 */ /* 0x000e220000002500 */
[----:B------:R-:W-:-:S07]  /*0030*/  HFMA2 R7, -RZ, RZ, 1.75, 0 ;  /* 0x3f000000ff077431 */ /* 0x000fce00000001ff */
[----:B------:R-:W-:Y:S08]  /*0040*/  BAR.SYNC.DEFER_BLOCKING 0x0 ;  /* 0x0000000000007b1d */ /* 0x000ff00000010000 */
[----:B------:R-:W0:Y:S08]  /*0050*/  LDC R5, c[0x0][0x360] ;  /* 0x0000d800ff057b82 */ /* 0x000e300000000800 */
[----:B------:R-:W1:Y:S01]  /*0060*/  LDC.64 R2, c[0x0][0x380] ;  /* 0x0000e000ff027b82 */ /* 0x000e620000000a00 */
[----:B0-----:R-:W-:Y:S01]  /*0070*/  IMAD R5, R5, UR4, R0 ;  /* 0x0000000405057c24 */ /* 0x001fe2000f8e0200 */
[----:B------:R-:W0:Y:S04]  /*0080*/  LDCU.64 UR4, c[0x0][0x358] ;  /* 0x00006b00ff0477ac */ /* 0x000e280008000a00 */
[C---:B------:R-:W-:Y:S01]  /*0090*/  LOP3.LUT R0, R5.reuse, 0x1, RZ, 0xc0, !PT ;  /* 0x0000000105007812 */ /* 0x040fe200078ec0ff */
[----:B-1----:R-:W-:-:S03]  /*00a0*/  IMAD.WIDE R2, R5, 0x4, R2 ;  /* 0x0000000405027825 */ /* 0x002fc600078e0202 */
[----:B------:R-:W-:Y:S02]  /*00b0*/  ISETP.NE.U32.AND P0, PT, R0, 0x1, PT ;  /* 0x000000010000780c */ /* 0x000fe40003f05070 */
[----:B------:R-:W-:Y:S02]  /*00c0*/  I2FP.F32.S32 R0, R5 ;  /* 0x0000000500007245 */ /* 0x000fe40000201400 */
[----:B------:R-:W-:-:S05]  /*00d0*/  FSEL R7, R7, 2, !P0 ;  /* 0x4000000007077808 */ /* 0x000fca0004000000 */
[----:B------:R-:W-:-:S05]  /*00e0*/  FMUL R7, R0, R7 ;  /* 0x0000000700077220 */ /* 0x000fca0000400000 */
[----:B0-----:R-:W-:Y:S01]  /*00f0*/  STG.E desc[UR4][R2.64], R7 ;  /* 0x0000000702007986 */ /* 0x001fe2000c101904 */
[----:B------:R-:W-:Y:S05]  /*0100*/  EXIT ;  /* 0x000000000000794d */ /* 0x000fea0003800000 */
.L_x_0:
[----:B------:R-:W-:-:S00]  /*0110*/  BRA `(.L_x_0) ;  /* 0xfffffffc00fc7947 */ /* 0x000fc0000383ffff */
[----:B------:R-:W-:-:S00]  /*0120*/  NOP ;  /* 0x0000000000007918 */ /* 0x000fc00000000000 */
        /* <DEDUP_REMOVED lines=13> */
.L_x_1:


//--------------------- .nv.shared.reserved.0     --------------------------
	.section	.nv.shared.reserved.0,"aw",@nobits
	.weak		__nv_reservedSMEM_offset_0_alias
	.size		__nv_reservedSMEM_offset_0_alias, 0, 64
	.other		__nv_reservedSMEM_offset_0_alias,@"STO_CUDA_RESERVED_SHARED STV_DEFAULT"
__nv_reservedSMEM_offset_0_alias:
	.zero		0
	.zero		64


//--------------------- .nv.constant0._Z12warp_divergePf --------------------------
	.section	.nv.constant0._Z12warp_divergePf,"a",@progbits
	.sectionflags	@""
	.align	4
.nv.constant0._Z12warp_divergePf:
	.zero		904


//--------------------- SYMBOLS --------------------------

	.type		.nv.reservedSmem.offset0,@object
	.size		.nv.reservedSmem.offset0,0x4
